//
// Generated by NVIDIA NVVM Compiler
//
// Compiler Build ID: CL-36424714
// Cuda compilation tools, release 13.0, V13.0.88
// Based on NVVM 20.0.0
//

.version 9.0
.target sm_100
.address_size 64

	// .globl	vtx2valence

.visible .entry vtx2valence(
	.param .u32 vtx2valence_param_0,
	.param .u64 .ptr .align 1 vtx2valence_param_1,
	.param .u32 vtx2valence_param_2,
	.param .u64 .ptr .align 1 vtx2valence_param_3
)
{
	.reg .pred 	%p<12>;
	.reg .b32 	%r<96>;
	.reg .b64 	%rd<72>;

	ld.param.u32 	%r24, [vtx2valence_param_0];
	ld.param.u64 	%rd4, [vtx2valence_param_1];
	ld.param.u32 	%r23, [vtx2valence_param_2];
	ld.param.u64 	%rd5, [vtx2valence_param_3];
	cvta.to.global.u64 	%rd1, %rd5;
	cvta.to.global.u64 	%rd2, %rd4;
	mov.u32 	%r25, %ntid.x;
	mov.u32 	%r26, %ctaid.x;
	mov.u32 	%r27, %tid.x;
	mad.lo.s32 	%r1, %r25, %r26, %r27;
	setp.ge.u32 	%p1, %r1, %r24;
	setp.lt.s32 	%p2, %r23, 1;
	or.pred  	%p3, %p1, %p2;
	@%p3 bra 	$L__BB0_13;
	mul.lo.s32 	%r2, %r23, %r1;
	and.b32  	%r3, %r23, 15;
	setp.lt.u32 	%p4, %r23, 16;
	mov.b32 	%r92, 0;
	@%p4 bra 	$L__BB0_4;
	and.b32  	%r92, %r23, 2147483632;
	neg.s32 	%r90, %r92;
	add.s64 	%rd3, %rd2, 32;
	mov.u32 	%r89, %r2;
$L__BB0_3:
	.pragma "nounroll";
	mul.wide.s32 	%rd6, %r89, 4;
	add.s64 	%rd7, %rd3, %rd6;
	ld.global.u32 	%r29, [%rd7+-32];
	mul.wide.u32 	%rd8, %r29, 4;
	add.s64 	%rd9, %rd1, %rd8;
	atom.global.add.u32 	%r30, [%rd9], 1;
	ld.global.u32 	%r31, [%rd7+-28];
	mul.wide.u32 	%rd10, %r31, 4;
	add.s64 	%rd11, %rd1, %rd10;
	atom.global.add.u32 	%r32, [%rd11], 1;
	ld.global.u32 	%r33, [%rd7+-24];
	mul.wide.u32 	%rd12, %r33, 4;
	add.s64 	%rd13, %rd1, %rd12;
	atom.global.add.u32 	%r34, [%rd13], 1;
	ld.global.u32 	%r35, [%rd7+-20];
	mul.wide.u32 	%rd14, %r35, 4;
	add.s64 	%rd15, %rd1, %rd14;
	atom.global.add.u32 	%r36, [%rd15], 1;
	ld.global.u32 	%r37, [%rd7+-16];
	mul.wide.u32 	%rd16, %r37, 4;
	add.s64 	%rd17, %rd1, %rd16;
	atom.global.add.u32 	%r38, [%rd17], 1;
	ld.global.u32 	%r39, [%rd7+-12];
	mul.wide.u32 	%rd18, %r39, 4;
	add.s64 	%rd19, %rd1, %rd18;
	atom.global.add.u32 	%r40, [%rd19], 1;
	ld.global.u32 	%r41, [%rd7+-8];
	mul.wide.u32 	%rd20, %r41, 4;
	add.s64 	%rd21, %rd1, %rd20;
	atom.global.add.u32 	%r42, [%rd21], 1;
	ld.global.u32 	%r43, [%rd7+-4];
	mul.wide.u32 	%rd22, %r43, 4;
	add.s64 	%rd23, %rd1, %rd22;
	atom.global.add.u32 	%r44, [%rd23], 1;
	ld.global.u32 	%r45, [%rd7];
	mul.wide.u32 	%rd24, %r45, 4;
	add.s64 	%rd25, %rd1, %rd24;
	atom.global.add.u32 	%r46, [%rd25], 1;
	ld.global.u32 	%r47, [%rd7+4];
	mul.wide.u32 	%rd26, %r47, 4;
	add.s64 	%rd27, %rd1, %rd26;
	atom.global.add.u32 	%r48, [%rd27], 1;
	ld.global.u32 	%r49, [%rd7+8];
	mul.wide.u32 	%rd28, %r49, 4;
	add.s64 	%rd29, %rd1, %rd28;
	atom.global.add.u32 	%r50, [%rd29], 1;
	ld.global.u32 	%r51, [%rd7+12];
	mul.wide.u32 	%rd30, %r51, 4;
	add.s64 	%rd31, %rd1, %rd30;
	atom.global.add.u32 	%r52, [%rd31], 1;
	ld.global.u32 	%r53, [%rd7+16];
	mul.wide.u32 	%rd32, %r53, 4;
	add.s64 	%rd33, %rd1, %rd32;
	atom.global.add.u32 	%r54, [%rd33], 1;
	ld.global.u32 	%r55, [%rd7+20];
	mul.wide.u32 	%rd34, %r55, 4;
	add.s64 	%rd35, %rd1, %rd34;
	atom.global.add.u32 	%r56, [%rd35], 1;
	ld.global.u32 	%r57, [%rd7+24];
	mul.wide.u32 	%rd36, %r57, 4;
	add.s64 	%rd37, %rd1, %rd36;
	atom.global.add.u32 	%r58, [%rd37], 1;
	ld.global.u32 	%r59, [%rd7+28];
	mul.wide.u32 	%rd38, %r59, 4;
	add.s64 	%rd39, %rd1, %rd38;
	atom.global.add.u32 	%r60, [%rd39], 1;
	add.s32 	%r90, %r90, 16;
	add.s32 	%r89, %r89, 16;
	setp.ne.s32 	%p5, %r90, 0;
	@%p5 bra 	$L__BB0_3;
$L__BB0_4:
	setp.eq.s32 	%p6, %r3, 0;
	@%p6 bra 	$L__BB0_13;
	and.b32  	%r11, %r23, 7;
	setp.lt.u32 	%p7, %r3, 8;
	@%p7 bra 	$L__BB0_7;
	add.s32 	%r61, %r92, %r2;
	mul.wide.s32 	%rd40, %r61, 4;
	add.s64 	%rd41, %rd2, %rd40;
	ld.global.u32 	%r62, [%rd41];
	mul.wide.u32 	%rd42, %r62, 4;
	add.s64 	%rd43, %rd1, %rd42;
	atom.global.add.u32 	%r63, [%rd43], 1;
	ld.global.u32 	%r64, [%rd41+4];
	mul.wide.u32 	%rd44, %r64, 4;
	add.s64 	%rd45, %rd1, %rd44;
	atom.global.add.u32 	%r65, [%rd45], 1;
	ld.global.u32 	%r66, [%rd41+8];
	mul.wide.u32 	%rd46, %r66, 4;
	add.s64 	%rd47, %rd1, %rd46;
	atom.global.add.u32 	%r67, [%rd47], 1;
	ld.global.u32 	%r68, [%rd41+12];
	mul.wide.u32 	%rd48, %r68, 4;
	add.s64 	%rd49, %rd1, %rd48;
	atom.global.add.u32 	%r69, [%rd49], 1;
	ld.global.u32 	%r70, [%rd41+16];
	mul.wide.u32 	%rd50, %r70, 4;
	add.s64 	%rd51, %rd1, %rd50;
	atom.global.add.u32 	%r71, [%rd51], 1;
	ld.global.u32 	%r72, [%rd41+20];
	mul.wide.u32 	%rd52, %r72, 4;
	add.s64 	%rd53, %rd1, %rd52;
	atom.global.add.u32 	%r73, [%rd53], 1;
	ld.global.u32 	%r74, [%rd41+24];
	mul.wide.u32 	%rd54, %r74, 4;
	add.s64 	%rd55, %rd1, %rd54;
	atom.global.add.u32 	%r75, [%rd55], 1;
	ld.global.u32 	%r76, [%rd41+28];
	mul.wide.u32 	%rd56, %r76, 4;
	add.s64 	%rd57, %rd1, %rd56;
	atom.global.add.u32 	%r77, [%rd57], 1;
	add.s32 	%r92, %r92, 8;
$L__BB0_7:
	setp.eq.s32 	%p8, %r11, 0;
	@%p8 bra 	$L__BB0_13;
	and.b32  	%r14, %r23, 3;
	setp.lt.u32 	%p9, %r11, 4;
	@%p9 bra 	$L__BB0_10;
	add.s32 	%r78, %r92, %r2;
	mul.wide.s32 	%rd58, %r78, 4;
	add.s64 	%rd59, %rd2, %rd58;
	ld.global.u32 	%r79, [%rd59];
	mul.wide.u32 	%rd60, %r79, 4;
	add.s64 	%rd61, %rd1, %rd60;
	atom.global.add.u32 	%r80, [%rd61], 1;
	ld.global.u32 	%r81, [%rd59+4];
	mul.wide.u32 	%rd62, %r81, 4;
	add.s64 	%rd63, %rd1, %rd62;
	atom.global.add.u32 	%r82, [%rd63], 1;
	ld.global.u32 	%r83, [%rd59+8];
	mul.wide.u32 	%rd64, %r83, 4;
	add.s64 	%rd65, %rd1, %rd64;
	atom.global.add.u32 	%r84, [%rd65], 1;
	ld.global.u32 	%r85, [%rd59+12];
	mul.wide.u32 	%rd66, %r85, 4;
	add.s64 	%rd67, %rd1, %rd66;
	atom.global.add.u32 	%r86, [%rd67], 1;
	add.s32 	%r92, %r92, 4;
$L__BB0_10:
	setp.eq.s32 	%p10, %r14, 0;
	@%p10 bra 	$L__BB0_13;
	add.s32 	%r95, %r92, %r2;
	neg.s32 	%r94, %r14;
$L__BB0_12:
	.pragma "nounroll";
	mul.wide.s32 	%rd68, %r95, 4;
	add.s64 	%rd69, %rd2, %rd68;
	ld.global.u32 	%r87, [%rd69];
	mul.wide.u32 	%rd70, %r87, 4;
	add.s64 	%rd71, %rd1, %rd70;
	atom.global.add.u32 	%r88, [%rd71], 1;
	add.s32 	%r95, %r95, 1;
	add.s32 	%r94, %r94, 1;
	setp.ne.s32 	%p11, %r94, 0;
	@%p11 bra 	$L__BB0_12;
$L__BB0_13:
	ret;

}
	// .globl	fill_idx2vtx
.visible .entry fill_idx2vtx(
	.param .u32 fill_idx2vtx_param_0,
	.param .u64 .ptr .align 1 fill_idx2vtx_param_1,
	.param .u32 fill_idx2vtx_param_2,
	.param .u64 .ptr .align 1 fill_idx2vtx_param_3,
	.param .u64 .ptr .align 1 fill_idx2vtx_param_4
)
{
	.reg .pred 	%p<12>;
	.reg .b32 	%r<96>;
	.reg .b64 	%rd<132>;

	ld.param.u32 	%r24, [fill_idx2vtx_param_0];
	ld.param.u64 	%rd5, [fill_idx2vtx_param_1];
	ld.param.u32 	%r23, [fill_idx2vtx_param_2];
	ld.param.u64 	%rd6, [fill_idx2vtx_param_3];
	ld.param.u64 	%rd7, [fill_idx2vtx_param_4];
	cvta.to.global.u64 	%rd1, %rd7;
	cvta.to.global.u64 	%rd2, %rd6;
	cvta.to.global.u64 	%rd3, %rd5;
	mov.u32 	%r25, %ntid.x;
	mov.u32 	%r26, %ctaid.x;
	mov.u32 	%r27, %tid.x;
	mad.lo.s32 	%r1, %r25, %r26, %r27;
	setp.ge.u32 	%p1, %r1, %r24;
	setp.lt.s32 	%p2, %r23, 1;
	or.pred  	%p3, %p1, %p2;
	@%p3 bra 	$L__BB1_13;
	mul.lo.s32 	%r2, %r23, %r1;
	and.b32  	%r3, %r23, 15;
	setp.lt.u32 	%p4, %r23, 16;
	mov.b32 	%r92, 0;
	@%p4 bra 	$L__BB1_4;
	and.b32  	%r92, %r23, 2147483632;
	neg.s32 	%r90, %r92;
	add.s64 	%rd4, %rd3, 32;
	mov.u32 	%r89, %r2;
$L__BB1_3:
	.pragma "nounroll";
	mul.wide.s32 	%rd8, %r89, 4;
	add.s64 	%rd9, %rd4, %rd8;
	ld.global.u32 	%r29, [%rd9+-32];
	mul.wide.u32 	%rd10, %r29, 4;
	add.s64 	%rd11, %rd2, %rd10;
	atom.global.add.u32 	%r30, [%rd11], 1;
	mul.wide.u32 	%rd12, %r30, 4;
	add.s64 	%rd13, %rd1, %rd12;
	st.global.u32 	[%rd13], %r1;
	ld.global.u32 	%r31, [%rd9+-28];
	mul.wide.u32 	%rd14, %r31, 4;
	add.s64 	%rd15, %rd2, %rd14;
	atom.global.add.u32 	%r32, [%rd15], 1;
	mul.wide.u32 	%rd16, %r32, 4;
	add.s64 	%rd17, %rd1, %rd16;
	st.global.u32 	[%rd17], %r1;
	ld.global.u32 	%r33, [%rd9+-24];
	mul.wide.u32 	%rd18, %r33, 4;
	add.s64 	%rd19, %rd2, %rd18;
	atom.global.add.u32 	%r34, [%rd19], 1;
	mul.wide.u32 	%rd20, %r34, 4;
	add.s64 	%rd21, %rd1, %rd20;
	st.global.u32 	[%rd21], %r1;
	ld.global.u32 	%r35, [%rd9+-20];
	mul.wide.u32 	%rd22, %r35, 4;
	add.s64 	%rd23, %rd2, %rd22;
	atom.global.add.u32 	%r36, [%rd23], 1;
	mul.wide.u32 	%rd24, %r36, 4;
	add.s64 	%rd25, %rd1, %rd24;
	st.global.u32 	[%rd25], %r1;
	ld.global.u32 	%r37, [%rd9+-16];
	mul.wide.u32 	%rd26, %r37, 4;
	add.s64 	%rd27, %rd2, %rd26;
	atom.global.add.u32 	%r38, [%rd27], 1;
	mul.wide.u32 	%rd28, %r38, 4;
	add.s64 	%rd29, %rd1, %rd28;
	st.global.u32 	[%rd29], %r1;
	ld.global.u32 	%r39, [%rd9+-12];
	mul.wide.u32 	%rd30, %r39, 4;
	add.s64 	%rd31, %rd2, %rd30;
	atom.global.add.u32 	%r40, [%rd31], 1;
	mul.wide.u32 	%rd32, %r40, 4;
	add.s64 	%rd33, %rd1, %rd32;
	st.global.u32 	[%rd33], %r1;
	ld.global.u32 	%r41, [%rd9+-8];
	mul.wide.u32 	%rd34, %r41, 4;
	add.s64 	%rd35, %rd2, %rd34;
	atom.global.add.u32 	%r42, [%rd35], 1;
	mul.wide.u32 	%rd36, %r42, 4;
	add.s64 	%rd37, %rd1, %rd36;
	st.global.u32 	[%rd37], %r1;
	ld.global.u32 	%r43, [%rd9+-4];
	mul.wide.u32 	%rd38, %r43, 4;
	add.s64 	%rd39, %rd2, %rd38;
	atom.global.add.u32 	%r44, [%rd39], 1;
	mul.wide.u32 	%rd40, %r44, 4;
	add.s64 	%rd41, %rd1, %rd40;
	st.global.u32 	[%rd41], %r1;
	ld.global.u32 	%r45, [%rd9];
	mul.wide.u32 	%rd42, %r45, 4;
	add.s64 	%rd43, %rd2, %rd42;
	atom.global.add.u32 	%r46, [%rd43], 1;
	mul.wide.u32 	%rd44, %r46, 4;
	add.s64 	%rd45, %rd1, %rd44;
	st.global.u32 	[%rd45], %r1;
	ld.global.u32 	%r47, [%rd9+4];
	mul.wide.u32 	%rd46, %r47, 4;
	add.s64 	%rd47, %rd2, %rd46;
	atom.global.add.u32 	%r48, [%rd47], 1;
	mul.wide.u32 	%rd48, %r48, 4;
	add.s64 	%rd49, %rd1, %rd48;
	st.global.u32 	[%rd49], %r1;
	ld.global.u32 	%r49, [%rd9+8];
	mul.wide.u32 	%rd50, %r49, 4;
	add.s64 	%rd51, %rd2, %rd50;
	atom.global.add.u32 	%r50, [%rd51], 1;
	mul.wide.u32 	%rd52, %r50, 4;
	add.s64 	%rd53, %rd1, %rd52;
	st.global.u32 	[%rd53], %r1;
	ld.global.u32 	%r51, [%rd9+12];
	mul.wide.u32 	%rd54, %r51, 4;
	add.s64 	%rd55, %rd2, %rd54;
	atom.global.add.u32 	%r52, [%rd55], 1;
	mul.wide.u32 	%rd56, %r52, 4;
	add.s64 	%rd57, %rd1, %rd56;
	st.global.u32 	[%rd57], %r1;
	ld.global.u32 	%r53, [%rd9+16];
	mul.wide.u32 	%rd58, %r53, 4;
	add.s64 	%rd59, %rd2, %rd58;
	atom.global.add.u32 	%r54, [%rd59], 1;
	mul.wide.u32 	%rd60, %r54, 4;
	add.s64 	%rd61, %rd1, %rd60;
	st.global.u32 	[%rd61], %r1;
	ld.global.u32 	%r55, [%rd9+20];
	mul.wide.u32 	%rd62, %r55, 4;
	add.s64 	%rd63, %rd2, %rd62;
	atom.global.add.u32 	%r56, [%rd63], 1;
	mul.wide.u32 	%rd64, %r56, 4;
	add.s64 	%rd65, %rd1, %rd64;
	st.global.u32 	[%rd65], %r1;
	ld.global.u32 	%r57, [%rd9+24];
	mul.wide.u32 	%rd66, %r57, 4;
	add.s64 	%rd67, %rd2, %rd66;
	atom.global.add.u32 	%r58, [%rd67], 1;
	mul.wide.u32 	%rd68, %r58, 4;
	add.s64 	%rd69, %rd1, %rd68;
	st.global.u32 	[%rd69], %r1;
	ld.global.u32 	%r59, [%rd9+28];
	mul.wide.u32 	%rd70, %r59, 4;
	add.s64 	%rd71, %rd2, %rd70;
	atom.global.add.u32 	%r60, [%rd71], 1;
	mul.wide.u32 	%rd72, %r60, 4;
	add.s64 	%rd73, %rd1, %rd72;
	st.global.u32 	[%rd73], %r1;
	add.s32 	%r90, %r90, 16;
	add.s32 	%r89, %r89, 16;
	setp.ne.s32 	%p5, %r90, 0;
	@%p5 bra 	$L__BB1_3;
$L__BB1_4:
	setp.eq.s32 	%p6, %r3, 0;
	@%p6 bra 	$L__BB1_13;
	and.b32  	%r11, %r23, 7;
	setp.lt.u32 	%p7, %r3, 8;
	@%p7 bra 	$L__BB1_7;
	add.s32 	%r61, %r92, %r2;
	mul.wide.s32 	%rd74, %r61, 4;
	add.s64 	%rd75, %rd3, %rd74;
	ld.global.u32 	%r62, [%rd75];
	mul.wide.u32 	%rd76, %r62, 4;
	add.s64 	%rd77, %rd2, %rd76;
	atom.global.add.u32 	%r63, [%rd77], 1;
	mul.wide.u32 	%rd78, %r63, 4;
	add.s64 	%rd79, %rd1, %rd78;
	st.global.u32 	[%rd79], %r1;
	ld.global.u32 	%r64, [%rd75+4];
	mul.wide.u32 	%rd80, %r64, 4;
	add.s64 	%rd81, %rd2, %rd80;
	atom.global.add.u32 	%r65, [%rd81], 1;
	mul.wide.u32 	%rd82, %r65, 4;
	add.s64 	%rd83, %rd1, %rd82;
	st.global.u32 	[%rd83], %r1;
	ld.global.u32 	%r66, [%rd75+8];
	mul.wide.u32 	%rd84, %r66, 4;
	add.s64 	%rd85, %rd2, %rd84;
	atom.global.add.u32 	%r67, [%rd85], 1;
	mul.wide.u32 	%rd86, %r67, 4;
	add.s64 	%rd87, %rd1, %rd86;
	st.global.u32 	[%rd87], %r1;
	ld.global.u32 	%r68, [%rd75+12];
	mul.wide.u32 	%rd88, %r68, 4;
	add.s64 	%rd89, %rd2, %rd88;
	atom.global.add.u32 	%r69, [%rd89], 1;
	mul.wide.u32 	%rd90, %r69, 4;
	add.s64 	%rd91, %rd1, %rd90;
	st.global.u32 	[%rd91], %r1;
	ld.global.u32 	%r70, [%rd75+16];
	mul.wide.u32 	%rd92, %r70, 4;
	add.s64 	%rd93, %rd2, %rd92;
	atom.global.add.u32 	%r71, [%rd93], 1;
	mul.wide.u32 	%rd94, %r71, 4;
	add.s64 	%rd95, %rd1, %rd94;
	st.global.u32 	[%rd95], %r1;
	ld.global.u32 	%r72, [%rd75+20];
	mul.wide.u32 	%rd96, %r72, 4;
	add.s64 	%rd97, %rd2, %rd96;
	atom.global.add.u32 	%r73, [%rd97], 1;
	mul.wide.u32 	%rd98, %r73, 4;
	add.s64 	%rd99, %rd1, %rd98;
	st.global.u32 	[%rd99], %r1;
	ld.global.u32 	%r74, [%rd75+24];
	mul.wide.u32 	%rd100, %r74, 4;
	add.s64 	%rd101, %rd2, %rd100;
	atom.global.add.u32 	%r75, [%rd101], 1;
	mul.wide.u32 	%rd102, %r75, 4;
	add.s64 	%rd103, %rd1, %rd102;
	st.global.u32 	[%rd103], %r1;
	ld.global.u32 	%r76, [%rd75+28];
	mul.wide.u32 	%rd104, %r76, 4;
	add.s64 	%rd105, %rd2, %rd104;
	atom.global.add.u32 	%r77, [%rd105], 1;
	mul.wide.u32 	%rd106, %r77, 4;
	add.s64 	%rd107, %rd1, %rd106;
	st.global.u32 	[%rd107], %r1;
	add.s32 	%r92, %r92, 8;
$L__BB1_7:
	setp.eq.s32 	%p8, %r11, 0;
	@%p8 bra 	$L__BB1_13;
	and.b32  	%r14, %r23, 3;
	setp.lt.u32 	%p9, %r11, 4;
	@%p9 bra 	$L__BB1_10;
	add.s32 	%r78, %r92, %r2;
	mul.wide.s32 	%rd108, %r78, 4;
	add.s64 	%rd109, %rd3, %rd108;
	ld.global.u32 	%r79, [%rd109];
	mul.wide.u32 	%rd110, %r79, 4;
	add.s64 	%rd111, %rd2, %rd110;
	atom.global.add.u32 	%r80, [%rd111], 1;
	mul.wide.u32 	%rd112, %r80, 4;
	add.s64 	%rd113, %rd1, %rd112;
	st.global.u32 	[%rd113], %r1;
	ld.global.u32 	%r81, [%rd109+4];
	mul.wide.u32 	%rd114, %r81, 4;
	add.s64 	%rd115, %rd2, %rd114;
	atom.global.add.u32 	%r82, [%rd115], 1;
	mul.wide.u32 	%rd116, %r82, 4;
	add.s64 	%rd117, %rd1, %rd116;
	st.global.u32 	[%rd117], %r1;
	ld.global.u32 	%r83, [%rd109+8];
	mul.wide.u32 	%rd118, %r83, 4;
	add.s64 	%rd119, %rd2, %rd118;
	atom.global.add.u32 	%r84, [%rd119], 1;
	mul.wide.u32 	%rd120, %r84, 4;
	add.s64 	%rd121, %rd1, %rd120;
	st.global.u32 	[%rd121], %r1;
	ld.global.u32 	%r85, [%rd109+12];
	mul.wide.u32 	%rd122, %r85, 4;
	add.s64 	%rd123, %rd2, %rd122;
	atom.global.add.u32 	%r86, [%rd123], 1;
	mul.wide.u32 	%rd124, %r86, 4;
	add.s64 	%rd125, %rd1, %rd124;
	st.global.u32 	[%rd125], %r1;
	add.s32 	%r92, %r92, 4;
$L__BB1_10:
	setp.eq.s32 	%p10, %r14, 0;
	@%p10 bra 	$L__BB1_13;
	add.s32 	%r95, %r92, %r2;
	neg.s32 	%r94, %r14;
$L__BB1_12:
	.pragma "nounroll";
	mul.wide.s32 	%rd126, %r95, 4;
	add.s64 	%rd127, %rd3, %rd126;
	ld.global.u32 	%r87, [%rd127];
	mul.wide.u32 	%rd128, %r87, 4;
	add.s64 	%rd129, %rd2, %rd128;
	atom.global.add.u32 	%r88, [%rd129], 1;
	mul.wide.u32 	%rd130, %r88, 4;
	add.s64 	%rd131, %rd1, %rd130;
	st.global.u32 	[%rd131], %r1;
	add.s32 	%r95, %r95, 1;
	add.s32 	%r94, %r94, 1;
	setp.ne.s32 	%p11, %r94, 0;
	@%p11 bra 	$L__BB1_12;
$L__BB1_13:
	ret;

}


// ===== COMPILED SASS (sm_100) =====

	.target	sm_100

	.elftype	@"ET_EXEC"


//--------------------- .note.nv.tkinfo           --------------------------
	.section	.note.nv.tkinfo,"",@"SHT_NOTE"
	.sectionflags	@"SHF_NOTE_NV_TKINFO"
	.tkinfo
        /*0018*/ 	.word	0x00000002
        /*0030*/ 	.string	""
        /*0030*/ 	.string	"ptxas"
        /*0030*/ 	.string	"Cuda compilation tools, release 13.0, V13.0.88"
        /*0030*/ 	.string	"Build cuda_13.0.r13.0/compiler.36424714_0"
        /*0030*/ 	.string	"-arch sm_100 -m 64 "



//--------------------- .note.nv.cuinfo           --------------------------
	.section	.note.nv.cuinfo,"",@"SHT_NOTE"
	.sectionflags	@"SHF_NOTE_NV_CUINFO"
        /*0018*/ 	.short	0x0002
        /*001a*/ 	.short	0x0064
        /*001c*/ 	.short	0x0082
	.zero		2


//--------------------- .nv.info                  --------------------------
	.section	.nv.info,"",@"SHT_CUDA_INFO"
	.align	4


	//----- nvinfo : EIATTR_REGCOUNT
	.align		4
        /*0000*/ 	.byte	0x04, 0x2f
        /*0002*/ 	.short	(.L_1 - .L_0)
	.align		4
.L_0:
        /*0004*/ 	.word	index@(vtx2valence)
        /*0008*/ 	.word	0x00000018


	//----- nvinfo : EIATTR_FRAME_SIZE
	.align		4
.L_1:
        /*000c*/ 	.byte	0x04, 0x11
        /*000e*/ 	.short	(.L_3 - .L_2)
	.align		4
.L_2:
        /*0010*/ 	.word	index@(vtx2valence)
        /*0014*/ 	.word	0x00000000


	//----- nvinfo : EIATTR_REGCOUNT
	.align		4
.L_3:
        /*0018*/ 	.byte	0x04, 0x2f
        /*001a*/ 	.short	(.L_5 - .L_4)
	.align		4
.L_4:
        /*001c*/ 	.word	index@(fill_idx2vtx)
        /*0020*/ 	.word	0x0000001b


	//----- nvinfo : EIATTR_FRAME_SIZE
	.align		4
.L_5:
        /*0024*/ 	.byte	0x04, 0x11
        /*0026*/ 	.short	(.L_7 - .L_6)
	.align		4
.L_6:
        /*0028*/ 	.word	index@(fill_idx2vtx)
        /*002c*/ 	.word	0x00000000


	//----- nvinfo : EIATTR_MIN_STACK_SIZE
	.align		4
.L_7:
        /*0030*/ 	.byte	0x04, 0x12
        /*0032*/ 	.short	(.L_9 - .L_8)
	.align		4
.L_8:
        /*0034*/ 	.word	index@(fill_idx2vtx)
        /*0038*/ 	.word	0x00000000


	//----- nvinfo : EIATTR_MIN_STACK_SIZE
	.align		4
.L_9:
        /*003c*/ 	.byte	0x04, 0x12
        /*003e*/ 	.short	(.L_11 - .L_10)
	.align		4
.L_10:
        /*0040*/ 	.word	index@(vtx2valence)
        /*0044*/ 	.word	0x00000000
.L_11:


//--------------------- .nv.compat                --------------------------
	.section	.nv.compat,"",@"SHT_CUDA_COMPAT_INFO"
	.align	4
        /*0000*/ 	.byte	0x02, 0x09, 0x00, 0x00, 0x02, 0x02, 0x01, 0x00, 0x02, 0x05, 0x05, 0x00, 0x03, 0x07, 0x01, 0x01
        /*0010*/ 	.byte	0x02, 0x03, 0x00, 0x00, 0x02, 0x06, 0x01, 0x00, 0x04, 0x0b, 0x08, 0x00, 0x09, 0x00, 0x00, 0x00
        /*0020*/ 	.byte	0x00, 0x00, 0x00, 0x00


//--------------------- .nv.info.fill_idx2vtx     --------------------------
	.section	.nv.info.fill_idx2vtx,"",@"SHT_CUDA_INFO"
	.sectionflags	@""
	.align	4


	//----- nvinfo : EIATTR_CUDA_API_VERSION
	.align		4
        /*0000*/ 	.byte	0x04, 0x37
        /*0002*/ 	.short	(.L_13 - .L_12)
.L_12:
        /*0004*/ 	.word	0x00000082


	//----- nvinfo : EIATTR_KPARAM_INFO
	.align		4
.L_13:
        /*0008*/ 	.byte	0x04, 0x17
        /*000a*/ 	.short	(.L_15 - .L_14)
.L_14:
        /*000c*/ 	.word	0x00000000
        /*0010*/ 	.short	0x0004
        /*0012*/ 	.short	0x0020
        /*0014*/ 	.byte	0x00, 0xf5, 0x21, 0x00


	//----- nvinfo : EIATTR_KPARAM_INFO
	.align		4
.L_15:
        /*0018*/ 	.byte	0x04, 0x17
        /*001a*/ 	.short	(.L_17 - .L_16)
.L_16:
        /*001c*/ 	.word	0x00000000
        /*0020*/ 	.short	0x0003
        /*0022*/ 	.short	0x0018
        /*0024*/ 	.byte	0x00, 0xf5, 0x21, 0x00


	//----- nvinfo : EIATTR_KPARAM_INFO
	.align		4
.L_17:
        /*0028*/ 	.byte	0x04, 0x17
        /*002a*/ 	.short	(.L_19 - .L_18)
.L_18:
        /*002c*/ 	.word	0x00000000
        /*0030*/ 	.short	0x0002
        /*0032*/ 	.short	0x0010
        /*0034*/ 	.byte	0x00, 0xf0, 0x11, 0x00


	//----- nvinfo : EIATTR_KPARAM_INFO
	.align		4
.L_19:
        /*0038*/ 	.byte	0x04, 0x17
        /*003a*/ 	.short	(.L_21 - .L_20)
.L_20:
        /*003c*/ 	.word	0x00000000
        /*0040*/ 	.short	0x0001
        /*0042*/ 	.short	0x0008
        /*0044*/ 	.byte	0x00, 0xf5, 0x21, 0x00


	//----- nvinfo : EIATTR_KPARAM_INFO
	.align		4
.L_21:
        /*0048*/ 	.byte	0x04, 0x17
        /*004a*/ 	.short	(.L_23 - .L_22)
.L_22:
        /*004c*/ 	.word	0x00000000
        /*0050*/ 	.short	0x0000
        /*0052*/ 	.short	0x0000
        /*0054*/ 	.byte	0x00, 0xf0, 0x11, 0x00


	//----- nvinfo : EIATTR_SPARSE_MMA_MASK
	.align		4
.L_23:
        /*0058*/ 	.byte	0x03, 0x50
        /*005a*/ 	.short	0x0000


	//----- nvinfo : EIATTR_MAXREG_COUNT
	.align		4
        /*005c*/ 	.byte	0x03, 0x1b
        /*005e*/ 	.short	0x00ff


	//----- nvinfo : EIATTR_MERCURY_ISA_VERSION
	.align		4
        /*0060*/ 	.byte	0x03, 0x5f
        /*0062*/ 	.short	0x0101


	//----- nvinfo : EIATTR_VRC_CTA_INIT_COUNT
	.align		4
        /*0064*/ 	.byte	0x02, 0x4a
	.zero		1
	.zero		1


	//----- nvinfo : EIATTR_EXIT_INSTR_OFFSETS
	.align		4
        /*0068*/ 	.byte	0x04, 0x1c
        /*006a*/ 	.short	(.L_25 - .L_24)


	//   ....[0]....
.L_24:
        /*006c*/ 	.word	0x00000090


	//   ....[1]....
        /*0070*/ 	.word	0x00000710


	//   ....[2]....
        /*0074*/ 	.word	0x00000a50


	//   ....[3]....
        /*0078*/ 	.word	0x00000c50


	//   ....[4]....
        /*007c*/ 	.word	0x00000d60


	//----- nvinfo : EIATTR_CBANK_PARAM_SIZE
	.align		4
.L_25:
        /*0080*/ 	.byte	0x03, 0x19
        /*0082*/ 	.short	0x0028


	//----- nvinfo : EIATTR_PARAM_CBANK
	.align		4
        /*0084*/ 	.byte	0x04, 0x0a
        /*0086*/ 	.short	(.L_27 - .L_26)
	.align		4
.L_26:
        /*0088*/ 	.word	index@(.nv.constant0.fill_idx2vtx)
        /*008c*/ 	.short	0x0380
        /*008e*/ 	.short	0x0028


	//----- nvinfo : EIATTR_SW_WAR
	.align		4
.L_27:
        /*0090*/ 	.byte	0x04, 0x36
        /*0092*/ 	.short	(.L_29 - .L_28)
.L_28:
        /*0094*/ 	.word	0x00000008
.L_29:


//--------------------- .nv.info.vtx2valence      --------------------------
	.section	.nv.info.vtx2valence,"",@"SHT_CUDA_INFO"
	.sectionflags	@""
	.align	4


	//----- nvinfo : EIATTR_CUDA_API_VERSION
	.align		4
        /*0000*/ 	.byte	0x04, 0x37
        /*0002*/ 	.short	(.L_31 - .L_30)
.L_30:
        /*0004*/ 	.word	0x00000082


	//----- nvinfo : EIATTR_KPARAM_INFO
	.align		4
.L_31:
        /*0008*/ 	.byte	0x04, 0x17
        /*000a*/ 	.short	(.L_33 - .L_32)
.L_32:
        /*000c*/ 	.word	0x00000000
        /*0010*/ 	.short	0x0003
        /*0012*/ 	.short	0x0018
        /*0014*/ 	.byte	0x00, 0xf5, 0x21, 0x00


	//----- nvinfo : EIATTR_KPARAM_INFO
	.align		4
.L_33:
        /*0018*/ 	.byte	0x04, 0x17
        /*001a*/ 	.short	(.L_35 - .L_34)
.L_34:
        /*001c*/ 	.word	0x00000000
        /*0020*/ 	.short	0x0002
        /*0022*/ 	.short	0x0010
        /*0024*/ 	.byte	0x00, 0xf0, 0x11, 0x00


	//----- nvinfo : EIATTR_KPARAM_INFO
	.align		4
.L_35:
        /*0028*/ 	.byte	0x04, 0x17
        /*002a*/ 	.short	(.L_37 - .L_36)
.L_36:
        /*002c*/ 	.word	0x00000000
        /*0030*/ 	.short	0x0001
        /*0032*/ 	.short	0x0008
        /*0034*/ 	.byte	0x00, 0xf5, 0x21, 0x00


	//----- nvinfo : EIATTR_KPARAM_INFO
	.align		4
.L_37:
        /*0038*/ 	.byte	0x04, 0x17
        /*003a*/ 	.short	(.L_39 - .L_38)
.L_38:
        /*003c*/ 	.word	0x00000000
        /*0040*/ 	.short	0x0000
        /*0042*/ 	.short	0x0000
        /*0044*/ 	.byte	0x00, 0xf0, 0x11, 0x00


	//----- nvinfo : EIATTR_SPARSE_MMA_MASK
	.align		4
.L_39:
        /*0048*/ 	.byte	0x03, 0x50
        /*004a*/ 	.short	0x0000


	//----- nvinfo : EIATTR_MAXREG_COUNT
	.align		4
        /*004c*/ 	.byte	0x03, 0x1b
        /*004e*/ 	.short	0x00ff


	//----- nvinfo : EIATTR_MERCURY_ISA_VERSION
	.align		4
        /*0050*/ 	.byte	0x03, 0x5f
        /*0052*/ 	.short	0x0101


	//----- nvinfo : EIATTR_VRC_CTA_INIT_COUNT
	.align		4
        /*0054*/ 	.byte	0x02, 0x4a
	.zero		1
	.zero		1


	//----- nvinfo : EIATTR_EXIT_INSTR_OFFSETS
	.align		4
        /*0058*/ 	.byte	0x04, 0x1c
        /*005a*/ 	.short	(.L_41 - .L_40)


	//   ....[0]....
.L_40:
        /*005c*/ 	.word	0x00000090


	//   ....[1]....
        /*0060*/ 	.word	0x00000500


	//   ....[2]....
        /*0064*/ 	.word	0x00000730


	//   ....[3]....
        /*0068*/ 	.word	0x000008a0


	//   ....[4]....
        /*006c*/ 	.word	0x00000980


	//----- nvinfo : EIATTR_CBANK_PARAM_SIZE
	.align		4
.L_41:
        /*0070*/ 	.byte	0x03, 0x19
        /*0072*/ 	.short	0x0020


	//----- nvinfo : EIATTR_PARAM_CBANK
	.align		4
        /*0074*/ 	.byte	0x04, 0x0a
        /*0076*/ 	.short	(.L_43 - .L_42)
	.align		4
.L_42:
        /*0078*/ 	.word	index@(.nv.constant0.vtx2valence)
        /*007c*/ 	.short	0x0380
        /*007e*/ 	.short	0x0020


	//----- nvinfo : EIATTR_SW_WAR
	.align		4
.L_43:
        /*0080*/ 	.byte	0x04, 0x36
        /*0082*/ 	.short	(.L_45 - .L_44)
.L_44:
        /*0084*/ 	.word	0x00000008
.L_45:


//--------------------- .nv.callgraph             --------------------------
	.section	.nv.callgraph,"",@"SHT_CUDA_CALLGRAPH"
	.align	4
	.sectionentsize	8
	.align		4
        /*0000*/ 	.word	0x00000000
	.align		4
        /*0004*/ 	.word	0xffffffff
	.align		4
        /*0008*/ 	.word	0x00000000
	.align		4
        /*000c*/ 	.word	0xfffffffe
	.align		4
        /*0010*/ 	.word	0x00000000
	.align		4
        /*0014*/ 	.word	0xfffffffd
	.align		4
        /*0018*/ 	.word	0x00000000
	.align		4
        /*001c*/ 	.word	0xfffffffc


//--------------------- .text.fill_idx2vtx        --------------------------
	.section	.text.fill_idx2vtx,"ax",@progbits
	.align	128
        .global         fill_idx2vtx
        .type           fill_idx2vtx,@function
        .size           fill_idx2vtx,(.L_x_12 - fill_idx2vtx)
        .other          fill_idx2vtx,@"STO_CUDA_ENTRY STV_DEFAULT"
fill_idx2vtx:
.text.fill_idx2vtx:
[----:B------:R-:W-:Y:S01]  /*0000*/  LDC R1, c[0x0][0x37c] ;  /* 0x0000df00ff017b82 */ /* 0x000fe20000000800 */
[----:B------:R-:W0:Y:S07]  /*0010*/  S2R R2, SR_CTAID.X ;  /* 0x0000000000027919 */ /* 0x000e2e0000002500 */
[----:B------:R-:W1:Y:S01]  /*0020*/  LDC R5, c[0x0][0x390] ;  /* 0x0000e400ff057b82 */ /* 0x000e620000000800 */
[----:B------:R-:W0:Y:S01]  /*0030*/  LDCU UR4, c[0x0][0x360] ;  /* 0x00006c00ff0477ac */ /* 0x000e220008000800 */
[----:B------:R-:W0:Y:S01]  /*0040*/  S2R R3, SR_TID.X ;  /* 0x0000000000037919 */ /* 0x000e220000002100 */
[----:B------:R-:W2:Y:S01]  /*0050*/  LDCU UR5, c[0x0][0x380] ;  /* 0x00007000ff0577ac */ /* 0x000ea20008000800 */
[----:B-1----:R-:W-:Y:S01]  /*0060*/  ISETP.GE.AND P0, PT, R5, 0x1, PT ;  /* 0x000000010500780c */ /* 0x002fe20003f06270 */
[----:B0-----:R-:W-:-:S05]  /*0070*/  IMAD R2, R2, UR4, R3 ;  /* 0x0000000402027c24 */ /* 0x001fca000f8e0203 */
[----:B--2---:R-:W-:-:S13]  /*0080*/  ISETP.GE.U32.OR P0, PT, R2, UR5, !P0 ;  /* 0x0000000502007c0c */ /* 0x004fda000c706470 */
[----:B------:R-:W-:Y:S05]  /*0090*/  @P0 EXIT ;  /* 0x000000000000094d */ /* 0x000fea0003800000 */
[C---:B------:R-:W-:Y:S01]  /*00a0*/  ISETP.GE.U32.AND P1, PT, R5.reuse, 0x10, PT ;  /* 0x000000100500780c */ /* 0x040fe20003f26070 */
[----:B------:R-:W0:Y:S01]  /*00b0*/  LDCU.64 UR6, c[0x0][0x358] ;  /* 0x00006b00ff0677ac */ /* 0x000e220008000a00 */
[----:B------:R-:W-:Y:S01]  /*00c0*/  LOP3.LUT R24, R5, 0xf, RZ, 0xc0, !PT ;  /* 0x0000000f05187812 */ /* 0x000fe200078ec0ff */
[----:B------:R-:W-:Y:S02]  /*00d0*/  HFMA2 R0, -RZ, RZ, 0, 0 ;  /* 0x00000000ff007431 */ /* 0x000fe400000001ff */
[----:B------:R-:W-:Y:S01]  /*00e0*/  IMAD R3, R2, R5, RZ ;  /* 0x0000000502037224 */ /* 0x000fe200078e02ff */
[----:B------:R-:W-:-:S07]  /*00f0*/  ISETP.NE.AND P0, PT, R24, RZ, PT ;  /* 0x000000ff1800720c */ /* 0x000fce0003f05270 */
[----:B------:R-:W-:Y:S06]  /*0100*/  @!P1 BRA `(.L_x_0) ;  /* 0x0000000400809947 */ /* 0x000fec0003800000 */
[----:B------:R-:W1:Y:S01]  /*0110*/  LDC.64 R6, c[0x0][0x398] ;  /* 0x0000e600ff067b82 */ /* 0x000e620000000a00 */
[----:B------:R-:W2:Y:S01]  /*0120*/  LDCU.64 UR4, c[0x0][0x388] ;  /* 0x00007100ff0477ac */ /* 0x000ea20008000a00 */
[----:B------:R-:W-:Y:S02]  /*0130*/  LOP3.LUT R0, R5, 0x7ffffff0, RZ, 0xc0, !PT ;  /* 0x7ffffff005007812 */ /* 0x000fe400078ec0ff */
[----:B------:R-:W-:Y:S02]  /*0140*/  MOV R4, R3 ;  /* 0x0000000300047202 */ /* 0x000fe40000000f00 */
[----:B------:R-:W-:Y:S02]  /*0150*/  IADD3 R12, PT, PT, -R0, RZ, RZ ;  /* 0x000000ff000c7210 */ /* 0x000fe40007ffe1ff */
[----:B------:R-:W3:Y:S01]  /*0160*/  LDC.64 R8, c[0x0][0x3a0] ;  /* 0x0000e800ff087b82 */ /* 0x000ee20000000a00 */
[----:B--2---:R-:W-:-:S04]  /*0170*/  UIADD3 UR4, UP0, UPT, UR4, 0x20, URZ ;  /* 0x0000002004047890 */ /* 0x004fc8000ff1e0ff */
[----:B------:R-:W-:-:S12]  /*0180*/  UIADD3.X UR5, UPT, UPT, URZ, UR5, URZ, UP0, !UPT ;  /* 0x00000005ff057290 */ /* 0x000fd800087fe4ff */
.L_x_1:
[----:B------:R-:W-:Y:S02]  /*0190*/  MOV R10, UR4 ;  /* 0x00000004000a7c02 */ /* 0x000fe40008000f00 */
[----:B------:R-:W-:-:S03]  /*01a0*/  MOV R11, UR5 ;  /* 0x00000005000b7c02 */ /* 0x000fc60008000f00 */
[----:B------:R-:W-:-:S05]  /*01b0*/  IMAD.WIDE R10, R4, 0x4, R10 ;  /* 0x00000004040a7825 */ /* 0x000fca00078e020a */
[----:B0-----:R-:W1:Y:S01]  /*01c0*/  LDG.E R15, desc[UR6][R10.64+-0x20] ;  /* 0xffffe0060a0f7981 */ /* 0x001e62000c1e1900 */
[----:B------:R-:W-:Y:S01]  /*01d0*/  MOV R13, 0x1 ;  /* 0x00000001000d7802 */ /* 0x000fe20000000f00 */
[----:B-1----:R-:W-:-:S06]  /*01e0*/  IMAD.WIDE.U32 R14, R15, 0x4, R6 ;  /* 0x000000040f0e7825 */ /* 0x002fcc00078e0006 */
[----:B------:R-:W3:Y:S02]  /*01f0*/  ATOMG.E.ADD.STRONG.GPU PT, R15, desc[UR6][R14.64], R13 ;  /* 0x8000000d0e0f79a8 */ /* 0x000ee400081ef106 */
[----:B---34-:R-:W-:-:S05]  /*0200*/  IMAD.WIDE.U32 R16, R15, 0x4, R8 ;  /* 0x000000040f107825 */ /* 0x018fca00078e0008 */
[----:B------:R0:W-:Y:S04]  /*0210*/  STG.E desc[UR6][R16.64], R2 ;  /* 0x0000000210007986 */ /* 0x0001e8000c101906 */
[----:B------:R-:W2:Y:S02]  /*0220*/  LDG.E R19, desc[UR6][R10.64+-0x1c] ;  /* 0xffffe4060a137981 */ /* 0x000ea4000c1e1900 */
[----:B--2---:R-:W-:-:S06]  /*0230*/  IMAD.WIDE.U32 R18, R19, 0x4, R6 ;  /* 0x0000000413127825 */ /* 0x004fcc00078e0006 */
[----:B------:R-:W2:Y:S02]  /*0240*/  ATOMG.E.ADD.STRONG.GPU PT, R19, desc[UR6][R18.64], R13 ;  /* 0x8000000d121379a8 */ /* 0x000ea400081ef106 */
[----:B--2---:R-:W-:-:S05]  /*0250*/  IMAD.WIDE.U32 R20, R19, 0x4, R8 ;  /* 0x0000000413147825 */ /* 0x004fca00078e0008 */
[----:B------:R1:W-:Y:S04]  /*0260*/  STG.E desc[UR6][R20.64], R2 ;  /* 0x0000000214007986 */ /* 0x0003e8000c101906 */
[----:B------:R-:W2:Y:S02]  /*0270*/  LDG.E R23, desc[UR6][R10.64+-0x18] ;  /* 0xffffe8060a177981 */ /* 0x000ea4000c1e1900 */
[----:B--2---:R-:W-:-:S06]  /*0280*/  IMAD.WIDE.U32 R22, R23, 0x4, R6 ;  /* 0x0000000417167825 */ /* 0x004fcc00078e0006 */
[----:B------:R-:W2:Y:S02]  /*0290*/  ATOMG.E.ADD.STRONG.GPU PT, R23, desc[UR6][R22.64], R13 ;  /* 0x8000000d161779a8 */ /* 0x000ea400081ef106 */
[----:B--2---:R-:W-:-:S05]  /*02a0*/  IMAD.WIDE.U32 R14, R23, 0x4, R8 ;  /* 0x00000004170e7825 */ /* 0x004fca00078e0008 */
[----:B------:R2:W-:Y:S04]  /*02b0*/  STG.E desc[UR6][R14.64], R2 ;  /* 0x000000020e007986 */ /* 0x0005e8000c101906 */
[----:B0-----:R-:W3:Y:S02]  /*02c0*/  LDG.E R17, desc[UR6][R10.64+-0x14] ;  /* 0xffffec060a117981 */ /* 0x001ee4000c1e1900 */
[----:B---3--:R-:W-:-:S06]  /*02d0*/  IMAD.WIDE.U32 R16, R17, 0x4, R6 ;  /* 0x0000000411107825 */ /* 0x008fcc00078e0006 */
[----:B------:R-:W3:Y:S02]  /*02e0*/  ATOMG.E.ADD.STRONG.GPU PT, R17, desc[UR6][R16.64], R13 ;  /* 0x8000000d101179a8 */ /* 0x000ee400081ef106 */
[----:B---3--:R-:W-:-:S05]  /*02f0*/  IMAD.WIDE.U32 R18, R17, 0x4, R8 ;  /* 0x0000000411127825 */ /* 0x008fca00078e0008 */
[----:B------:R0:W-:Y:S04]  /*0300*/  STG.E desc[UR6][R18.64], R2 ;  /* 0x0000000212007986 */ /* 0x0001e8000c101906 */
[----:B-1----:R-:W3:Y:S02]  /*0310*/  LDG.E R21, desc[UR6][R10.64+-0x10] ;  /* 0xfffff0060a157981 */ /* 0x002ee4000c1e1900 */
[----:B---3--:R-:W-:-:S06]  /*0320*/  IMAD.WIDE.U32 R20, R21, 0x4, R6 ;  /* 0x0000000415147825 */ /* 0x008fcc00078e0006 */
[----:B------:R-:W3:Y:S02]  /*0330*/  ATOMG.E.ADD.STRONG.GPU PT, R21, desc[UR6][R20.64], R13 ;  /* 0x8000000d141579a8 */ /* 0x000ee400081ef106 */
[----:B---3--:R-:W-:-:S05]  /*0340*/  IMAD.WIDE.U32 R22, R21, 0x4, R8 ;  /* 0x0000000415167825 */ /* 0x008fca00078e0008 */
[----:B------:R1:W-:Y:S04]  /*0350*/  STG.E desc[UR6][R22.64], R2 ;  /* 0x0000000216007986 */ /* 0x0003e8000c101906 */
[----:B--2---:R-:W2:Y:S02]  /*0360*/  LDG.E R15, desc[UR6][R10.64+-0xc] ;  /* 0xfffff4060a0f7981 */ /* 0x004ea4000c1e1900 */
        /* <DEDUP_REMOVED lines=49> */
[----:B0-----:R-:W2:Y:S01]  /*0680*/  LDG.E R15, desc[UR6][R10.64+0x1c] ;  /* 0x00001c060a0f7981 */ /* 0x001ea2000c1e1900 */
[----:B------:R-:W-:Y:S01]  /*0690*/  IADD3 R12, PT, PT, R12, 0x10, RZ ;  /* 0x000000100c0c7810 */ /* 0x000fe20007ffe0ff */
[----:B--2---:R-:W-:-:S06]  /*06a0*/  IMAD.WIDE.U32 R14, R15, 0x4, R6 ;  /* 0x000000040f0e7825 */ /* 0x004fcc00078e0006 */
[----:B------:R-:W2:Y:S01]  /*06b0*/  ATOMG.E.ADD.STRONG.GPU PT, R15, desc[UR6][R14.64], R13 ;  /* 0x8000000d0e0f79a8 */ /* 0x000ea200081ef106 */
[----:B------:R-:W-:Y:S02]  /*06c0*/  ISETP.NE.AND P1, PT, R12, RZ, PT ;  /* 0x000000ff0c00720c */ /* 0x000fe40003f25270 */
[----:B------:R-:W-:Y:S01]  /*06d0*/  IADD3 R4, PT, PT, R4, 0x10, RZ ;  /* 0x0000001004047810 */ /* 0x000fe20007ffe0ff */
[----:B--2---:R-:W-:-:S05]  /*06e0*/  IMAD.WIDE.U32 R16, R15, 0x4, R8 ;  /* 0x000000040f107825 */ /* 0x004fca00078e0008 */
[----:B------:R4:W-:Y:S05]  /*06f0*/  STG.E desc[UR6][R16.64], R2 ;  /* 0x0000000210007986 */ /* 0x0009ea000c101906 */
[----:B------:R-:W-:Y:S05]  /*0700*/  @P1 BRA `(.L_x_1) ;  /* 0xfffffff800a01947 */ /* 0x000fea000383ffff */
.L_x_0:
[----:B0-----:R-:W-:Y:S05]  /*0710*/  @!P0 EXIT ;  /* 0x000000000000894d */ /* 0x001fea0003800000 */
[----:B------:R-:W-:Y:S02]  /*0720*/  ISETP.GE.U32.AND P0, PT, R24, 0x8, PT ;  /* 0x000000081800780c */ /* 0x000fe40003f06070 */
[----:B----4-:R-:W-:-:S04]  /*0730*/  LOP3.LUT R22, R5, 0x7, RZ, 0xc0, !PT ;  /* 0x0000000705167812 */ /* 0x010fc800078ec0ff */
[----:B------:R-:W-:-:S07]  /*0740*/  ISETP.NE.AND P1, PT, R22, RZ, PT ;  /* 0x000000ff1600720c */ /* 0x000fce0003f25270 */
[----:B------:R-:W-:Y:S06]  /*0750*/  @!P0 BRA `(.L_x_2) ;  /* 0x0000000000bc8947 */ /* 0x000fec0003800000 */
[----:B------:R-:W0:Y:S01]  /*0760*/  LDC.64 R8, c[0x0][0x388] ;  /* 0x0000e200ff087b82 */ /* 0x000e220000000a00 */
[----:B------:R-:W-:Y:S01]  /*0770*/  IADD3 R7, PT, PT, R3, R0, RZ ;  /* 0x0000000003077210 */ /* 0x000fe20007ffe0ff */
[----:B------:R-:W-:-:S06]  /*0780*/  HFMA2 R4, -RZ, RZ, 0, 5.9604644775390625e-08 ;  /* 0x00000001ff047431 */ /* 0x000fcc00000001ff */
[----:B------:R-:W1:Y:S01]  /*0790*/  LDC.64 R10, c[0x0][0x3a0] ;  /* 0x0000e800ff0a7b82 */ /* 0x000e620000000a00 */
[----:B0-----:R-:W-:-:S07]  /*07a0*/  IMAD.WIDE R8, R7, 0x4, R8 ;  /* 0x0000000407087825 */ /* 0x001fce00078e0208 */
[----:B------:R-:W0:Y:S01]  /*07b0*/  LDC.64 R6, c[0x0][0x398] ;  /* 0x0000e600ff067b82 */ /* 0x000e220000000a00 */
[----:B------:R-:W0:Y:S02]  /*07c0*/  LDG.E R13, desc[UR6][R8.64] ;  /* 0x00000006080d7981 */ /* 0x000e24000c1e1900 */
[----:B0-----:R-:W-:-:S06]  /*07d0*/  IMAD.WIDE.U32 R12, R13, 0x4, R6 ;  /* 0x000000040d0c7825 */ /* 0x001fcc00078e0006 */
[----:B------:R-:W1:Y:S02]  /*07e0*/  ATOMG.E.ADD.STRONG.GPU PT, R13, desc[UR6][R12.64], R4 ;  /* 0x800000040c0d79a8 */ /* 0x000e6400081ef106 */
[----:B-1----:R-:W-:-:S05]  /*07f0*/  IMAD.WIDE.U32 R14, R13, 0x4, R10 ;  /* 0x000000040d0e7825 */ /* 0x002fca00078e000a */
[----:B------:R0:W-:Y:S04]  /*0800*/  STG.E desc[UR6][R14.64], R2 ;  /* 0x000000020e007986 */ /* 0x0001e8000c101906 */
[----:B------:R-:W2:Y:S02]  /*0810*/  LDG.E R17, desc[UR6][R8.64+0x4] ;  /* 0x0000040608117981 */ /* 0x000ea4000c1e1900 */
[----:B--2---:R-:W-:-:S06]  /*0820*/  IMAD.WIDE.U32 R16, R17, 0x4, R6 ;  /* 0x0000000411107825 */ /* 0x004fcc00078e0006 */
[----:B------:R-:W2:Y:S02]  /*0830*/  ATOMG.E.ADD.STRONG.GPU PT, R17, desc[UR6][R16.64], R4 ;  /* 0x80000004101179a8 */ /* 0x000ea400081ef106 */
[----:B--2---:R-:W-:-:S05]  /*0840*/  IMAD.WIDE.U32 R18, R17, 0x4, R10 ;  /* 0x0000000411127825 */ /* 0x004fca00078e000a */
[----:B------:R1:W-:Y:S04]  /*0850*/  STG.E desc[UR6][R18.64], R2 ;  /* 0x0000000212007986 */ /* 0x0003e8000c101906 */
[----:B------:R-:W2:Y:S02]  /*0860*/  LDG.E R21, desc[UR6][R8.64+0x8] ;  /* 0x0000080608157981 */ /* 0x000ea4000c1e1900 */
[----:B--2---:R-:W-:-:S05]  /*0870*/  IMAD.WIDE.U32 R20, R21, 0x4, R6 ;  /* 0x0000000415147825 */ /* 0x004fca00078e0006 */
        /* <DEDUP_REMOVED lines=25> */
[----:B------:R-:W3:Y:S01]  /*0a10*/  ATOMG.E.ADD.STRONG.GPU PT, R7, desc[UR6][R6.64], R4 ;  /* 0x80000004060779a8 */ /* 0x000ee200081ef106 */
[----:B------:R-:W-:Y:S01]  /*0a20*/  IADD3 R0, PT, PT, R0, 0x8, RZ ;  /* 0x0000000800007810 */ /* 0x000fe20007ffe0ff */
[----:B---3--:R-:W-:-:S05]  /*0a30*/  IMAD.WIDE.U32 R10, R7, 0x4, R10 ;  /* 0x00000004070a7825 */ /* 0x008fca00078e000a */
[----:B------:R2:W-:Y:S02]  /*0a40*/  STG.E desc[UR6][R10.64], R2 ;  /* 0x000000020a007986 */ /* 0x0005e4000c101906 */
.L_x_2:
[----:B------:R-:W-:Y:S05]  /*0a50*/  @!P1 EXIT ;  /* 0x000000000000994d */ /* 0x000fea0003800000 */
[----:B------:R-:W-:Y:S02]  /*0a60*/  ISETP.GE.U32.AND P0, PT, R22, 0x4, PT ;  /* 0x000000041600780c */ /* 0x000fe40003f06070 */
[----:B------:R-:W-:-:S04]  /*0a70*/  LOP3.LUT R5, R5, 0x3, RZ, 0xc0, !PT ;  /* 0x0000000305057812 */ /* 0x000fc800078ec0ff */
[----:B------:R-:W-:-:S07]  /*0a80*/  ISETP.NE.AND P1, PT, R5, RZ, PT ;  /* 0x000000ff0500720c */ /* 0x000fce0003f25270 */
[----:B------:R-:W-:Y:S06]  /*0a90*/  @!P0 BRA `(.L_x_3) ;  /* 0x00000000006c8947 */ /* 0x000fec0003800000 */
[----:B------:R-:W0:Y:S01]  /*0aa0*/  LDC.64 R6, c[0x0][0x388] ;  /* 0x0000e200ff067b82 */ /* 0x000e220000000a00 */
[----:B------:R-:W-:Y:S02]  /*0ab0*/  IADD3 R9, PT, PT, R3, R0, RZ ;  /* 0x0000000003097210 */ /* 0x000fe40007ffe0ff */
[----:B------:R-:W-:-:S05]  /*0ac0*/  MOV R4, 0x1 ;  /* 0x0000000100047802 */ /* 0x000fca0000000f00 */
[----:B--2---:R-:W1:Y:S01]  /*0ad0*/  LDC.64 R10, c[0x0][0x3a0] ;  /* 0x0000e800ff0a7b82 */ /* 0x004e620000000a00 */
        /* <DEDUP_REMOVED lines=17> */
[----:B0-----:R-:W2:Y:S02]  /*0bf0*/  LDG.E R15, desc[UR6][R6.64+0xc] ;  /* 0x00000c06060f7981 */ /* 0x001ea4000c1e1900 */
[----:B--2---:R-:W-:-:S06]  /*0c00*/  IMAD.WIDE.U32 R8, R15, 0x4, R8 ;  /* 0x000000040f087825 */ /* 0x004fcc00078e0008 */
[----:B------:R-:W2:Y:S01]  /*0c10*/  ATOMG.E.ADD.STRONG.GPU PT, R9, desc[UR6][R8.64], R4 ;  /* 0x80000004080979a8 */ /* 0x000ea200081ef106 */
[----:B------:R-:W-:Y:S01]  /*0c20*/  IADD3 R0, PT, PT, R0, 0x4, RZ ;  /* 0x0000000400007810 */ /* 0x000fe20007ffe0ff */
[----:B--2---:R-:W-:-:S05]  /*0c30*/  IMAD.WIDE.U32 R10, R9, 0x4, R10 ;  /* 0x00000004090a7825 */ /* 0x004fca00078e000a */
[----:B------:R1:W-:Y:S02]  /*0c40*/  STG.E desc[UR6][R10.64], R2 ;  /* 0x000000020a007986 */ /* 0x0003e4000c101906 */
.L_x_3:
[----:B------:R-:W-:Y:S05]  /*0c50*/  @!P1 EXIT ;  /* 0x000000000000994d */ /* 0x000fea0003800000 */
[----:B------:R-:W0:Y:S01]  /*0c60*/  LDC.64 R6, c[0x0][0x398] ;  /* 0x0000e600ff067b82 */ /* 0x000e220000000a00 */
[----:B------:R-:W-:Y:S02]  /*0c70*/  IADD3 R3, PT, PT, R3, R0, RZ ;  /* 0x0000000003037210 */ /* 0x000fe40007ffe0ff */
[----:B------:R-:W-:-:S05]  /*0c80*/  IADD3 R0, PT, PT, -R5, RZ, RZ ;  /* 0x000000ff05007210 */ /* 0x000fca0007ffe1ff */
[----:B------:R-:W3:Y:S08]  /*0c90*/  LDC.64 R8, c[0x0][0x3a0] ;  /* 0x0000e800ff087b82 */ /* 0x000ef00000000a00 */
[----:B-12---:R-:W1:Y:S02]  /*0ca0*/  LDC.64 R10, c[0x0][0x388] ;  /* 0x0000e200ff0a7b82 */ /* 0x006e640000000a00 */
.L_x_4:
[----:B-1----:R-:W-:-:S06]  /*0cb0*/  IMAD.WIDE R4, R3, 0x4, R10 ;  /* 0x0000000403047825 */ /* 0x002fcc00078e020a */
[----:B------:R-:W0:Y:S01]  /*0cc0*/  LDG.E R5, desc[UR6][R4.64] ;  /* 0x0000000604057981 */ /* 0x000e22000c1e1900 */
[----:B------:R-:W-:Y:S01]  /*0cd0*/  HFMA2 R17, -RZ, RZ, 0, 5.9604644775390625e-08 ;  /* 0x00000001ff117431 */ /* 0x000fe200000001ff */
[----:B------:R-:W-:Y:S01]  /*0ce0*/  IADD3 R0, PT, PT, R0, 0x1, RZ ;  /* 0x0000000100007810 */ /* 0x000fe20007ffe0ff */
[----:B0-----:R-:W-:-:S06]  /*0cf0*/  IMAD.WIDE.U32 R12, R5, 0x4, R6 ;  /* 0x00000004050c7825 */ /* 0x001fcc00078e0006 */
[----:B------:R-:W3:Y:S01]  /*0d00*/  ATOMG.E.ADD.STRONG.GPU PT, R13, desc[UR6][R12.64], R17 ;  /* 0x800000110c0d79a8 */ /* 0x000ee200081ef106 */
[----:B------:R-:W-:Y:S02]  /*0d10*/  ISETP.NE.AND P0, PT, R0, RZ, PT ;  /* 0x000000ff0000720c */ /* 0x000fe40003f05270 */
[----:B------:R-:W-:Y:S01]  /*0d20*/  IADD3 R3, PT, PT, R3, 0x1, RZ ;  /* 0x0000000103037810 */ /* 0x000fe20007ffe0ff */
[----:B--23--:R-:W-:-:S05]  /*0d30*/  IMAD.WIDE.U32 R14, R13, 0x4, R8 ;  /* 0x000000040d0e7825 */ /* 0x00cfca00078e0008 */
[----:B------:R2:W-:Y:S05]  /*0d40*/  STG.E desc[UR6][R14.64], R2 ;  /* 0x000000020e007986 */ /* 0x0005ea000c101906 */
[----:B------:R-:W-:Y:S05]  /*0d50*/  @P0 BRA `(.L_x_4) ;  /* 0xfffffffc00d40947 */ /* 0x000fea000383ffff */
[----:B------:R-:W-:Y:S05]  /*0d60*/  EXIT ;  /* 0x000000000000794d */ /* 0x000fea0003800000 */
.L_x_5:
[----:B------:R-:W-:-:S00]  /*0d70*/  BRA `(.L_x_5) ;  /* 0xfffffffc00fc7947 */ /* 0x000fc0000383ffff */
[----:B------:R-:W-:-:S00]  /*0d80*/  NOP ;  /* 0x0000000000007918 */ /* 0x000fc00000000000 */
[----:B------:R-:W-:-:S00]  /*0d90*/  NOP ;  /* 0x0000000000007918 */ /* 0x000fc00000000000 */
[----:B------:R-:W-:-:S00]  /*0da0*/  NOP ;  /* 0x0000000000007918 */ /* 0x000fc00000000000 */
[----:B------:R-:W-:-:S00]  /*0db0*/  NOP ;  /* 0x0000000000007918 */ /* 0x000fc00000000000 */
[----:B------:R-:W-:-:S00]  /*0dc0*/  NOP ;  /* 0x0000000000007918 */ /* 0x000fc00000000000 */
[----:B------:R-:W-:-:S00]  /*0dd0*/  NOP ;  /* 0x0000000000007918 */ /* 0x000fc00000000000 */
[----:B------:R-:W-:-:S00]  /*0de0*/  NOP ;  /* 0x0000000000007918 */ /* 0x000fc00000000000 */
[----:B------:R-:W-:-:S00]  /*0df0*/  NOP ;  /* 0x0000000000007918 */ /* 0x000fc00000000000 */
.L_x_12:


//--------------------- .text.vtx2valence         --------------------------
	.section	.text.vtx2valence,"ax",@progbits
	.align	128
        .global         vtx2valence
        .type           vtx2valence,@function
        .size           vtx2valence,(.L_x_13 - vtx2valence)
        .other          vtx2valence,@"STO_CUDA_ENTRY STV_DEFAULT"
vtx2valence:
.text.vtx2valence:
        /* <DEDUP_REMOVED lines=17> */
[----:B------:R-:W1:Y:S01]  /*0110*/  LDCU.64 UR4, c[0x0][0x388] ;  /* 0x00007100ff0477ac */ /* 0x000e620008000a00 */
[----:B------:R-:W-:Y:S02]  /*0120*/  LOP3.LUT R7, R0, 0x7ffffff0, RZ, 0xc0, !PT ;  /* 0x7ffffff000077812 */ /* 0x000fe400078ec0ff */
[----:B------:R-:W-:Y:S02]  /*0130*/  MOV R8, R6 ;  /* 0x0000000600087202 */ /* 0x000fe40000000f00 */
[----:B------:R-:W-:Y:S01]  /*0140*/  IADD3 R9, PT, PT, -R7, RZ, RZ ;  /* 0x000000ff07097210 */ /* 0x000fe20007ffe1ff */
[----:B-1----:R-:W-:-:S04]  /*0150*/  UIADD3 UR4, UP0, UPT, UR4, 0x20, URZ ;  /* 0x0000002004047890 */ /* 0x002fc8000ff1e0ff */
[----:B------:R-:W-:-:S12]  /*0160*/  UIADD3.X UR5, UPT, UPT, URZ, UR5, URZ, UP0, !UPT ;  /* 0x00000005ff057290 */ /* 0x000fd800087fe4ff */
.L_x_7:
[----:B------:R-:W-:Y:S01]  /*0170*/  MOV R4, UR4 ;  /* 0x0000000400047c02 */ /* 0x000fe20008000f00 */
[----:B---3--:R-:W1:Y:S01]  /*0180*/  LDC.64 R2, c[0x0][0x398] ;  /* 0x0000e600ff027b82 */ /* 0x008e620000000a00 */
[----:B------:R-:W-:-:S03]  /*0190*/  MOV R5, UR5 ;  /* 0x0000000500057c02 */ /* 0x000fc60008000f00 */
[----:B------:R-:W-:-:S05]  /*01a0*/  IMAD.WIDE R4, R8, 0x4, R4 ;  /* 0x0000000408047825 */ /* 0x000fca00078e0204 */
[----:B0-----:R-:W1:Y:S01]  /*01b0*/  LDG.E R13, desc[UR6][R4.64+-0x20] ;  /* 0xffffe006040d7981 */ /* 0x001e62000c1e1900 */
[----:B------:R-:W-:Y:S01]  /*01c0*/  MOV R10, 0x1 ;  /* 0x00000001000a7802 */ /* 0x000fe20000000f00 */
[----:B-1----:R-:W-:-:S05]  /*01d0*/  IMAD.WIDE.U32 R12, R13, 0x4, R2 ;  /* 0x000000040d0c7825 */ /* 0x002fca00078e0002 */
[----:B------:R0:W-:Y:S04]  /*01e0*/  REDG.E.ADD.STRONG.GPU desc[UR6][R12.64], R10 ;  /* 0x0000000a0c00798e */ /* 0x0001e8000c12e106 */
[----:B------:R-:W2:Y:S02]  /*01f0*/  LDG.E R15, desc[UR6][R4.64+-0x1c] ;  /* 0xffffe406040f7981 */ /* 0x000ea4000c1e1900 */
[----:B--2---:R-:W-:-:S05]  /*0200*/  IMAD.WIDE.U32 R14, R15, 0x4, R2 ;  /* 0x000000040f0e7825 */ /* 0x004fca00078e0002 */
[----:B------:R1:W-:Y:S04]  /*0210*/  REDG.E.ADD.STRONG.GPU desc[UR6][R14.64], R10 ;  /* 0x0000000a0e00798e */ /* 0x0003e8000c12e106 */
[----:B------:R-:W2:Y:S02]  /*0220*/  LDG.E R17, desc[UR6][R4.64+-0x18] ;  /* 0xffffe80604117981 */ /* 0x000ea4000c1e1900 */
[----:B--2---:R-:W-:-:S05]  /*0230*/  IMAD.WIDE.U32 R16, R17, 0x4, R2 ;  /* 0x0000000411107825 */ /* 0x004fca00078e0002 */
[----:B------:R2:W-:Y:S04]  /*0240*/  REDG.E.ADD.STRONG.GPU desc[UR6][R16.64], R10 ;  /* 0x0000000a1000798e */ /* 0x0005e8000c12e106 */
[----:B------:R-:W3:Y:S02]  /*0250*/  LDG.E R19, desc[UR6][R4.64+-0x14] ;  /* 0xffffec0604137981 */ /* 0x000ee4000c1e1900 */
[----:B---3--:R-:W-:-:S05]  /*0260*/  IMAD.WIDE.U32 R18, R19, 0x4, R2 ;  /* 0x0000000413127825 */ /* 0x008fca00078e0002 */
[----:B------:R3:W-:Y:S04]  /*0270*/  REDG.E.ADD.STRONG.GPU desc[UR6][R18.64], R10 ;  /* 0x0000000a1200798e */ /* 0x0007e8000c12e106 */
[----:B------:R-:W0:Y:S02]  /*0280*/  LDG.E R21, desc[UR6][R4.64+-0x10] ;  /* 0xfffff00604157981 */ /* 0x000e24000c1e1900 */
[----:B0-----:R-:W-:-:S05]  /*0290*/  IMAD.WIDE.U32 R12, R21, 0x4, R2 ;  /* 0x00000004150c7825 */ /* 0x001fca00078e0002 */
[----:B------:R0:W-:Y:S04]  /*02a0*/  REDG.E.ADD.STRONG.GPU desc[UR6][R12.64], R10 ;  /* 0x0000000a0c00798e */ /* 0x0001e8000c12e106 */
[----:B------:R-:W1:Y:S02]  /*02b0*/  LDG.E R21, desc[UR6][R4.64+-0xc] ;  /* 0xfffff40604157981 */ /* 0x000e64000c1e1900 */
[----:B-1----:R-:W-:-:S05]  /*02c0*/  IMAD.WIDE.U32 R14, R21, 0x4, R2 ;  /* 0x00000004150e7825 */ /* 0x002fca00078e0002 */
        /* <DEDUP_REMOVED lines=25> */
[----:B------:R-:W2:Y:S01]  /*0460*/  LDG.E R21, desc[UR6][R4.64+0x18] ;  /* 0x0000180604157981 */ /* 0x000ea2000c1e1900 */
[----:B------:R-:W-:Y:S01]  /*0470*/  IADD3 R9, PT, PT, R9, 0x10, RZ ;  /* 0x0000001009097810 */ /* 0x000fe20007ffe0ff */
[----:B--2---:R-:W-:-:S05]  /*0480*/  IMAD.WIDE.U32 R16, R21, 0x4, R2 ;  /* 0x0000000415107825 */ /* 0x004fca00078e0002 */
[----:B------:R3:W-:Y:S04]  /*0490*/  REDG.E.ADD.STRONG.GPU desc[UR6][R16.64], R10 ;  /* 0x0000000a1000798e */ /* 0x0007e8000c12e106 */
[----:B------:R-:W2:Y:S01]  /*04a0*/  LDG.E R21, desc[UR6][R4.64+0x1c] ;  /* 0x00001c0604157981 */ /* 0x000ea2000c1e1900 */
[----:B------:R-:W-:Y:S02]  /*04b0*/  ISETP.NE.AND P1, PT, R9, RZ, PT ;  /* 0x000000ff0900720c */ /* 0x000fe40003f25270 */
[----:B------:R-:W-:Y:S01]  /*04c0*/  IADD3 R8, PT, PT, R8, 0x10, RZ ;  /* 0x0000001008087810 */ /* 0x000fe20007ffe0ff */
[----:B--2---:R-:W-:-:S05]  /*04d0*/  IMAD.WIDE.U32 R2, R21, 0x4, R2 ;  /* 0x0000000415027825 */ /* 0x004fca00078e0002 */
[----:B------:R3:W-:Y:S05]  /*04e0*/  REDG.E.ADD.STRONG.GPU desc[UR6][R2.64], R10 ;  /* 0x0000000a0200798e */ /* 0x0007ea000c12e106 */
[----:B------:R-:W-:Y:S05]  /*04f0*/  @P1 BRA `(.L_x_7) ;  /* 0xfffffffc001c1947 */ /* 0x000fea000383ffff */
.L_x_6:
[----:B0-----:R-:W-:Y:S05]  /*0500*/  @!P0 EXIT ;  /* 0x000000000000894d */ /* 0x001fea0003800000 */
[----:B------:R-:W-:Y:S02]  /*0510*/  ISETP.GE.U32.AND P0, PT, R11, 0x8, PT ;  /* 0x000000080b00780c */ /* 0x000fe40003f06070 */
[----:B------:R-:W-:-:S04]  /*0520*/  LOP3.LUT R9, R0, 0x7, RZ, 0xc0, !PT ;  /* 0x0000000700097812 */ /* 0x000fc800078ec0ff */
[----:B------:R-:W-:-:S07]  /*0530*/  ISETP.NE.AND P1, PT, R9, RZ, PT ;  /* 0x000000ff0900720c */ /* 0x000fce0003f25270 */
[----:B------:R-:W-:Y:S06]  /*0540*/  @!P0 BRA `(.L_x_8) ;  /* 0x0000000000788947 */ /* 0x000fec0003800000 */
[----:B---3--:R-:W0:Y:S01]  /*0550*/  LDC.64 R2, c[0x0][0x388] ;  /* 0x0000e200ff027b82 */ /* 0x008e220000000a00 */
[----:B------:R-:W-:-:S05]  /*0560*/  IADD3 R5, PT, PT, R6, R7, RZ ;  /* 0x0000000706057210 */ /* 0x000fca0007ffe0ff */
[----:B0-----:R-:W-:Y:S02]  /*0570*/  IMAD.WIDE R2, R5, 0x4, R2 ;  /* 0x0000000405027825 */ /* 0x001fe400078e0202 */
[----:B------:R-:W0:Y:S03]  /*0580*/  LDC.64 R4, c[0x0][0x398] ;  /* 0x0000e600ff047b82 */ /* 0x000e260000000a00 */
[----:B------:R-:W0:Y:S01]  /*0590*/  LDG.E R11, desc[UR6][R2.64] ;  /* 0x00000006020b7981 */ /* 0x000e22000c1e1900 */
[----:B------:R-:W-:Y:S02]  /*05a0*/  HFMA2 R8, -RZ, RZ, 0, 5.9604644775390625e-08 ;  /* 0x00000001ff087431 */ /* 0x000fe400000001ff */
[----:B0-----:R-:W-:-:S05]  /*05b0*/  IMAD.WIDE.U32 R10, R11, 0x4, R4 ;  /* 0x000000040b0a7825 */ /* 0x001fca00078e0004 */
        /* <DEDUP_REMOVED lines=19> */
[----:B------:R-:W2:Y:S02]  /*06f0*/  LDG.E R19, desc[UR6][R2.64+0x1c] ;  /* 0x00001c0602137981 */ /* 0x000ea4000c1e1900 */
[----:B--2---:R-:W-:-:S05]  /*0700*/  IMAD.WIDE.U32 R4, R19, 0x4, R4 ;  /* 0x0000000413047825 */ /* 0x004fca00078e0004 */
[----:B------:R4:W-:Y:S01]  /*0710*/  REDG.E.ADD.STRONG.GPU desc[UR6][R4.64], R8 ;  /* 0x000000080400798e */ /* 0x0009e2000c12e106 */
[----:B------:R-:W-:-:S07]  /*0720*/  IADD3 R7, PT, PT, R7, 0x8, RZ ;  /* 0x0000000807077810 */ /* 0x000fce0007ffe0ff */
.L_x_8:
[----:B------:R-:W-:Y:S05]  /*0730*/  @!P1 EXIT ;  /* 0x000000000000994d */ /* 0x000fea0003800000 */
[----:B------:R-:W-:Y:S02]  /*0740*/  ISETP.GE.U32.AND P0, PT, R9, 0x4, PT ;  /* 0x000000040900780c */ /* 0x000fe40003f06070 */
[----:B------:R-:W-:-:S04]  /*0750*/  LOP3.LUT R0, R0, 0x3, RZ, 0xc0, !PT ;  /* 0x0000000300007812 */ /* 0x000fc800078ec0ff */
[----:B------:R-:W-:-:S07]  /*0760*/  ISETP.NE.AND P1, PT, R0, RZ, PT ;  /* 0x000000ff0000720c */ /* 0x000fce0003f25270 */
[----:B------:R-:W-:Y:S06]  /*0770*/  @!P0 BRA `(.L_x_9) ;  /* 0x0000000000488947 */ /* 0x000fec0003800000 */
[----:B---3--:R-:W0:Y:S01]  /*0780*/  LDC.64 R2, c[0x0][0x388] ;  /* 0x0000e200ff027b82 */ /* 0x008e220000000a00 */
[----:B----4-:R-:W-:-:S07]  /*0790*/  IADD3 R13, PT, PT, R6, R7, RZ ;  /* 0x00000007060d7210 */ /* 0x010fce0007ffe0ff */
[----:B------:R-:W1:Y:S01]  /*07a0*/  LDC.64 R10, c[0x0][0x398] ;  /* 0x0000e600ff0a7b82 */ /* 0x000e620000000a00 */
[----:B0-----:R-:W-:-:S05]  /*07b0*/  IMAD.WIDE R12, R13, 0x4, R2 ;  /* 0x000000040d0c7825 */ /* 0x001fca00078e0202 */
[----:B------:R-:W1:Y:S01]  /*07c0*/  LDG.E R3, desc[UR6][R12.64] ;  /* 0x000000060c037981 */ /* 0x000e62000c1e1900 */
        /* <DEDUP_REMOVED lines=13> */
.L_x_9:
[----:B------:R-:W-:Y:S05]  /*08a0*/  @!P1 EXIT ;  /* 0x000000000000994d */ /* 0x000fea0003800000 */
[----:B0--34-:R-:W0:Y:S01]  /*08b0*/  LDC.64 R10, c[0x0][0x398] ;  /* 0x0000e600ff0a7b82 */ /* 0x019e220000000a00 */
[----:B------:R-:W-:Y:S02]  /*08c0*/  IADD3 R7, PT, PT, R6, R7, RZ ;  /* 0x0000000706077210 */ /* 0x000fe40007ffe0ff */
[----:B------:R-:W-:-:S05]  /*08d0*/  IADD3 R0, PT, PT, -R0, RZ, RZ ;  /* 0x000000ff00007210 */ /* 0x000fca0007ffe1ff */
[----:B------:R-:W1:Y:S02]  /*08e0*/  LDC.64 R8, c[0x0][0x388] ;  /* 0x0000e200ff087b82 */ /* 0x000e640000000a00 */
.L_x_10:
[----:B-1----:R-:W-:-:S06]  /*08f0*/  IMAD.WIDE R2, R7, 0x4, R8 ;  /* 0x0000000407027825 */ /* 0x002fcc00078e0208 */
[----:B------:R-:W0:Y:S01]  /*0900*/  LDG.E R3, desc[UR6][R2.64] ;  /* 0x0000000602037981 */ /* 0x000e22000c1e1900 */
[----:B------:R-:W-:Y:S01]  /*0910*/  IADD3 R0, PT, PT, R0, 0x1, RZ ;  /* 0x0000000100007810 */ /* 0x000fe20007ffe0ff */
[----:B--2---:R-:W-:-:S03]  /*0920*/  HFMA2 R13, -RZ, RZ, 0, 5.9604644775390625e-08 ;  /* 0x00000001ff0d7431 */ /* 0x004fc600000001ff */
[----:B------:R-:W-:Y:S02]  /*0930*/  ISETP.NE.AND P0, PT, R0, RZ, PT ;  /* 0x000000ff0000720c */ /* 0x000fe40003f05270 */
[----:B------:R-:W-:Y:S01]  /*0940*/  IADD3 R7, PT, PT, R7, 0x1, RZ ;  /* 0x0000000107077810 */ /* 0x000fe20007ffe0ff */
[----:B0-----:R-:W-:-:S05]  /*0950*/  IMAD.WIDE.U32 R4, R3, 0x4, R10 ;  /* 0x0000000403047825 */ /* 0x001fca00078e000a */
[----:B------:R2:W-:Y:S05]  /*0960*/  REDG.E.ADD.STRONG.GPU desc[UR6][R4.64], R13 ;  /* 0x0000000d0400798e */ /* 0x0005ea000c12e106 */
[----:B------:R-:W-:Y:S05]  /*0970*/  @P0 BRA `(.L_x_10) ;  /* 0xfffffffc00dc0947 */ /* 0x000fea000383ffff */
[----:B------:R-:W-:Y:S05]  /*0980*/  EXIT ;  /* 0x000000000000794d */ /* 0x000fea0003800000 */
.L_x_11:
        /* <DEDUP_REMOVED lines=15> */
.L_x_13:


//--------------------- .nv.shared.reserved.0     --------------------------
	.section	.nv.shared.reserved.0,"aw",@nobits
	.weak		__nv_reservedSMEM_offset_0_alias
	.size		__nv_reservedSMEM_offset_0_alias, 0, 64
	.other		__nv_reservedSMEM_offset_0_alias,@"STO_CUDA_RESERVED_SHARED STV_DEFAULT"
__nv_reservedSMEM_offset_0_alias:
	.zero		0
	.zero		64


//--------------------- .nv.constant0.fill_idx2vtx --------------------------
	.section	.nv.constant0.fill_idx2vtx,"a",@progbits
	.sectionflags	@""
	.align	4
.nv.constant0.fill_idx2vtx:
	.zero		936


//--------------------- .nv.constant0.vtx2valence --------------------------
	.section	.nv.constant0.vtx2valence,"a",@progbits
	.sectionflags	@""
	.align	4
.nv.constant0.vtx2valence:
	.zero		928


//--------------------- SYMBOLS --------------------------

	.type		.nv.reservedSmem.offset0,@object
	.size		.nv.reservedSmem.offset0,0x4
